//
// Generated by NVIDIA NVVM Compiler
//
// Compiler Build ID: CL-36424714
// Cuda compilation tools, release 13.0, V13.0.88
// Based on NVVM 20.0.0
//

.version 9.0
.target sm_100
.address_size 64

	// .globl	default_function_kernel

.visible .entry default_function_kernel(
	.param .u64 .ptr .align 1 default_function_kernel_param_0,
	.param .u64 .ptr .align 1 default_function_kernel_param_1
)
.maxntid 13
{
	.reg .b32 	%r<4>;
	.reg .b32 	%f<3>;
	.reg .b64 	%rd<8>;

	ld.param.u64 	%rd1, [default_function_kernel_param_0];
	ld.param.u64 	%rd2, [default_function_kernel_param_1];
	cvta.to.global.u64 	%rd3, %rd1;
	cvta.to.global.u64 	%rd4, %rd2;
	mov.u32 	%r1, %ctaid.x;
	mov.u32 	%r2, %tid.x;
	mad.lo.s32 	%r3, %r1, 13, %r2;
	mul.wide.u32 	%rd5, %r3, 4;
	add.s64 	%rd6, %rd4, %rd5;
	ld.global.nc.f32 	%f1, [%rd6];
	sqrt.rn.f32 	%f2, %f1;
	add.s64 	%rd7, %rd3, %rd5;
	st.global.f32 	[%rd7], %f2;
	ret;

}


// ===== COMPILED SASS (sm_100) =====

	.target	sm_100

	.elftype	@"ET_EXEC"


//--------------------- .note.nv.tkinfo           --------------------------
	.section	.note.nv.tkinfo,"",@"SHT_NOTE"
	.sectionflags	@"SHF_NOTE_NV_TKINFO"
	.tkinfo
        /*0018*/ 	.word	0x00000002
        /*0030*/ 	.string	""
        /*0030*/ 	.string	"ptxas"
        /*0030*/ 	.string	"Cuda compilation tools, release 13.0, V13.0.88"
        /*0030*/ 	.string	"Build cuda_13.0.r13.0/compiler.36424714_0"
        /*0030*/ 	.string	"-arch sm_100 -m 64 "



//--------------------- .note.nv.cuinfo           --------------------------
	.section	.note.nv.cuinfo,"",@"SHT_NOTE"
	.sectionflags	@"SHF_NOTE_NV_CUINFO"
        /*0018*/ 	.short	0x0002
        /*001a*/ 	.short	0x0064
        /*001c*/ 	.short	0x0082
	.zero		2


//--------------------- .nv.info                  --------------------------
	.section	.nv.info,"",@"SHT_CUDA_INFO"
	.align	4


	//----- nvinfo : EIATTR_REGCOUNT
	.align		4
        /*0000*/ 	.byte	0x04, 0x2f
        /*0002*/ 	.short	(.L_1 - .L_0)
	.align		4
.L_0:
        /*0004*/ 	.word	index@(default_function_kernel)
        /*0008*/ 	.word	0x0000000c


	//----- nvinfo : EIATTR_FRAME_SIZE
	.align		4
.L_1:
        /*000c*/ 	.byte	0x04, 0x11
        /*000e*/ 	.short	(.L_3 - .L_2)
	.align		4
.L_2:
        /*0010*/ 	.word	index@($__internal_0_$__cuda_sm20_sqrt_rn_f32_slowpath)
        /*0014*/ 	.word	0x00000000


	//----- nvinfo : EIATTR_FRAME_SIZE
	.align		4
.L_3:
        /*0018*/ 	.byte	0x04, 0x11
        /*001a*/ 	.short	(.L_5 - .L_4)
	.align		4
.L_4:
        /*001c*/ 	.word	index@(default_function_kernel)
        /*0020*/ 	.word	0x00000000


	//----- nvinfo : EIATTR_MIN_STACK_SIZE
	.align		4
.L_5:
        /*0024*/ 	.byte	0x04, 0x12
        /*0026*/ 	.short	(.L_7 - .L_6)
	.align		4
.L_6:
        /*0028*/ 	.word	index@(default_function_kernel)
        /*002c*/ 	.word	0x00000000
.L_7:


//--------------------- .nv.compat                --------------------------
	.section	.nv.compat,"",@"SHT_CUDA_COMPAT_INFO"
	.align	4
        /*0000*/ 	.byte	0x02, 0x09, 0x00, 0x00, 0x02, 0x02, 0x01, 0x00, 0x02, 0x05, 0x05, 0x00, 0x03, 0x07, 0x01, 0x01
        /*0010*/ 	.byte	0x02, 0x03, 0x00, 0x00, 0x02, 0x06, 0x01, 0x00, 0x04, 0x0b, 0x08, 0x00, 0x01, 0x00, 0x00, 0x00
        /*0020*/ 	.byte	0x00, 0x00, 0x00, 0x00


//--------------------- .nv.info.default_function_kernel --------------------------
	.section	.nv.info.default_function_kernel,"",@"SHT_CUDA_INFO"
	.sectionflags	@""
	.align	4


	//----- nvinfo : EIATTR_CUDA_API_VERSION
	.align		4
        /*0000*/ 	.byte	0x04, 0x37
        /*0002*/ 	.short	(.L_9 - .L_8)
.L_8:
        /*0004*/ 	.word	0x00000082


	//----- nvinfo : EIATTR_KPARAM_INFO
	.align		4
.L_9:
        /*0008*/ 	.byte	0x04, 0x17
        /*000a*/ 	.short	(.L_11 - .L_10)
.L_10:
        /*000c*/ 	.word	0x00000000
        /*0010*/ 	.short	0x0001
        /*0012*/ 	.short	0x0008
        /*0014*/ 	.byte	0x00, 0xf5, 0x21, 0x00


	//----- nvinfo : EIATTR_KPARAM_INFO
	.align		4
.L_11:
        /*0018*/ 	.byte	0x04, 0x17
        /*001a*/ 	.short	(.L_13 - .L_12)
.L_12:
        /*001c*/ 	.word	0x00000000
        /*0020*/ 	.short	0x0000
        /*0022*/ 	.short	0x0000
        /*0024*/ 	.byte	0x00, 0xf5, 0x21, 0x00


	//----- nvinfo : EIATTR_SPARSE_MMA_MASK
	.align		4
.L_13:
        /*0028*/ 	.byte	0x03, 0x50
        /*002a*/ 	.short	0x0000


	//----- nvinfo : EIATTR_MAXREG_COUNT
	.align		4
        /*002c*/ 	.byte	0x03, 0x1b
        /*002e*/ 	.short	0x00ff


	//----- nvinfo : EIATTR_MERCURY_ISA_VERSION
	.align		4
        /*0030*/ 	.byte	0x03, 0x5f
        /*0032*/ 	.short	0x0101


	//----- nvinfo : EIATTR_VRC_CTA_INIT_COUNT
	.align		4
        /*0034*/ 	.byte	0x02, 0x4a
	.zero		1
	.zero		1


	//----- nvinfo : EIATTR_EXIT_INSTR_OFFSETS
	.align		4
        /*0038*/ 	.byte	0x04, 0x1c
        /*003a*/ 	.short	(.L_15 - .L_14)


	//   ....[0]....
.L_14:
        /*003c*/ 	.word	0x00000180


	//----- nvinfo : EIATTR_MAX_THREADS
	.align		4
.L_15:
        /*0040*/ 	.byte	0x04, 0x05
        /*0042*/ 	.short	(.L_17 - .L_16)
.L_16:
        /*0044*/ 	.word	0x0000000d
        /*0048*/ 	.word	0x00000001
        /*004c*/ 	.word	0x00000001


	//----- nvinfo : EIATTR_CRS_STACK_SIZE
	.align		4
.L_17:
        /*0050*/ 	.byte	0x04, 0x1e
        /*0052*/ 	.short	(.L_19 - .L_18)
.L_18:
        /*0054*/ 	.word	0x00000000


	//----- nvinfo : EIATTR_CBANK_PARAM_SIZE
	.align		4
.L_19:
        /*0058*/ 	.byte	0x03, 0x19
        /*005a*/ 	.short	0x0010


	//----- nvinfo : EIATTR_PARAM_CBANK
	.align		4
        /*005c*/ 	.byte	0x04, 0x0a
        /*005e*/ 	.short	(.L_21 - .L_20)
	.align		4
.L_20:
        /*0060*/ 	.word	index@(.nv.constant0.default_function_kernel)
        /*0064*/ 	.short	0x0380
        /*0066*/ 	.short	0x0010


	//----- nvinfo : EIATTR_SW_WAR
	.align		4
.L_21:
        /*0068*/ 	.byte	0x04, 0x36
        /*006a*/ 	.short	(.L_23 - .L_22)
.L_22:
        /*006c*/ 	.word	0x00000008
.L_23:


//--------------------- .nv.callgraph             --------------------------
	.section	.nv.callgraph,"",@"SHT_CUDA_CALLGRAPH"
	.align	4
	.sectionentsize	8
	.align		4
        /*0000*/ 	.word	0x00000000
	.align		4
        /*0004*/ 	.word	0xffffffff
	.align		4
        /*0008*/ 	.word	0x00000000
	.align		4
        /*000c*/ 	.word	0xfffffffe
	.align		4
        /*0010*/ 	.word	0x00000000
	.align		4
        /*0014*/ 	.word	0xfffffffd
	.align		4
        /*0018*/ 	.word	0x00000000
	.align		4
        /*001c*/ 	.word	0xfffffffc


//--------------------- .text.default_function_kernel --------------------------
	.section	.text.default_function_kernel,"ax",@progbits
	.align	128
        .global         default_function_kernel
        .type           default_function_kernel,@function
        .size           default_function_kernel,(.L_x_5 - default_function_kernel)
        .other          default_function_kernel,@"STO_CUDA_ENTRY STV_DEFAULT"
default_function_kernel:
.text.default_function_kernel:
[----:B------:R-:W-:Y:S01]  /*0000*/  LDC R1, c[0x0][0x37c] ;  /* 0x0000df00ff017b82 */ /* 0x000fe20000000800 */
[----:B------:R-:W0:Y:S07]  /*0010*/  S2R R5, SR_CTAID.X ;  /* 0x0000000000057919 */ /* 0x000e2e0000002500 */
[----:B------:R-:W1:Y:S01]  /*0020*/  LDC.64 R2, c[0x0][0x388] ;  /* 0x0000e200ff027b82 */ /* 0x000e620000000a00 */
[----:B------:R-:W2:Y:S01]  /*0030*/  LDCU.64 UR4, c[0x0][0x358] ;  /* 0x00006b00ff0477ac */ /* 0x000ea20008000a00 */
[----:B------:R-:W0:Y:S02]  /*0040*/  S2R R0, SR_TID.X ;  /* 0x0000000000007919 */ /* 0x000e240000002100 */
[----:B0-----:R-:W-:-:S04]  /*0050*/  IMAD R5, R5, 0xd, R0 ;  /* 0x0000000d05057824 */ /* 0x001fc800078e0200 */
[----:B-1----:R-:W-:-:S05]  /*0060*/  IMAD.WIDE.U32 R2, R5, 0x4, R2 ;  /* 0x0000000405027825 */ /* 0x002fca00078e0002 */
[----:B--2---:R-:W2:Y:S01]  /*0070*/  LDG.E.CONSTANT R0, desc[UR4][R2.64] ;  /* 0x0000000402007981 */ /* 0x004ea2000c1e9900 */
[----:B------:R-:W-:Y:S01]  /*0080*/  BSSY.RECONVERGENT B0, `(.L_x_0) ;  /* 0x000000c000007945 */ /* 0x000fe20003800200 */
[----:B--2---:R-:W-:Y:S01]  /*0090*/  IADD3 R4, PT, PT, R0, -0xd000000, RZ ;  /* 0xf300000000047810 */ /* 0x004fe20007ffe0ff */
[----:B------:R0:W1:Y:S03]  /*00a0*/  MUFU.RSQ R7, R0 ;  /* 0x0000000000077308 */ /* 0x0000660000001400 */
[----:B------:R-:W-:-:S13]  /*00b0*/  ISETP.GT.U32.AND P0, PT, R4, 0x727fffff, PT ;  /* 0x727fffff0400780c */ /* 0x000fda0003f04070 */
[----:B0-----:R-:W-:Y:S05]  /*00c0*/  @!P0 BRA `(.L_x_1) ;  /* 0x00000000000c8947 */ /* 0x001fea0003800000 */
[----:B------:R-:W-:-:S07]  /*00d0*/  MOV R9, 0xf0 ;  /* 0x000000f000097802 */ /* 0x000fce0000000f00 */
[----:B-1----:R-:W-:Y:S05]  /*00e0*/  CALL.REL.NOINC `($__internal_0_$__cuda_sm20_sqrt_rn_f32_slowpath) ;  /* 0x0000000000287944 */ /* 0x002fea0003c00000 */
[----:B------:R-:W-:Y:S05]  /*00f0*/  BRA `(.L_x_2) ;  /* 0x0000000000107947 */ /* 0x000fea0003800000 */
.L_x_1:
[----:B-1----:R-:W-:Y:S01]  /*0100*/  FMUL.FTZ R3, R0, R7 ;  /* 0x0000000700037220 */ /* 0x002fe20000410000 */
[----:B------:R-:W-:-:S03]  /*0110*/  FMUL.FTZ R7, R7, 0.5 ;  /* 0x3f00000007077820 */ /* 0x000fc60000410000 */
[----:B------:R-:W-:-:S04]  /*0120*/  FFMA R0, -R3, R3, R0 ;  /* 0x0000000303007223 */ /* 0x000fc80000000100 */
[----:B------:R-:W-:-:S07]  /*0130*/  FFMA R7, R0, R7, R3 ;  /* 0x0000000700077223 */ /* 0x000fce0000000003 */
.L_x_2:
[----:B------:R-:W-:Y:S05]  /*0140*/  BSYNC.RECONVERGENT B0 ;  /* 0x0000000000007941 */ /* 0x000fea0003800200 */
.L_x_0:
[----:B------:R-:W0:Y:S02]  /*0150*/  LDC.64 R2, c[0x0][0x380] ;  /* 0x0000e000ff027b82 */ /* 0x000e240000000a00 */
[----:B0-----:R-:W-:-:S05]  /*0160*/  IMAD.WIDE.U32 R2, R5, 0x4, R2 ;  /* 0x0000000405027825 */ /* 0x001fca00078e0002 */
[----:B------:R-:W-:Y:S01]  /*0170*/  STG.E desc[UR4][R2.64], R7 ;  /* 0x0000000702007986 */ /* 0x000fe2000c101904 */
[----:B------:R-:W-:Y:S05]  /*0180*/  EXIT ;  /* 0x000000000000794d */ /* 0x000fea0003800000 */
        .weak           $__internal_0_$__cuda_sm20_sqrt_rn_f32_slowpath
        .type           $__internal_0_$__cuda_sm20_sqrt_rn_f32_slowpath,@function
        .size           $__internal_0_$__cuda_sm20_sqrt_rn_f32_slowpath,(.L_x_5 - $__internal_0_$__cuda_sm20_sqrt_rn_f32_slowpath)
$__internal_0_$__cuda_sm20_sqrt_rn_f32_slowpath:
[----:B------:R-:W-:-:S13]  /*0190*/  LOP3.LUT P0, RZ, R0, 0x7fffffff, RZ, 0xc0, !PT ;  /* 0x7fffffff00ff7812 */ /* 0x000fda000780c0ff */
[----:B------:R-:W-:Y:S01]  /*01a0*/  @!P0 MOV R2, R0 ;  /* 0x0000000000028202 */ /* 0x000fe20000000f00 */
[----:B------:R-:W-:Y:S06]  /*01b0*/  @!P0 BRA `(.L_x_3) ;  /* 0x0000000000408947 */ /* 0x000fec0003800000 */
[----:B------:R-:W-:-:S13]  /*01c0*/  FSETP.GEU.FTZ.AND P0, PT, R0, RZ, PT ;  /* 0x000000ff0000720b */ /* 0x000fda0003f1e000 */
[----:B------:R-:W-:Y:S01]  /*01d0*/  @!P0 MOV R2, 0x7fffffff ;  /* 0x7fffffff00028802 */ /* 0x000fe20000000f00 */
[----:B------:R-:W-:Y:S06]  /*01e0*/  @!P0 BRA `(.L_x_3) ;  /* 0x0000000000348947 */ /* 0x000fec0003800000 */
[----:B------:R-:W-:-:S13]  /*01f0*/  FSETP.GTU.FTZ.AND P0, PT, |R0|, +INF , PT ;  /* 0x7f8000000000780b */ /* 0x000fda0003f1c200 */
[----:B------:R-:W-:Y:S01]  /*0200*/  @P0 FADD.FTZ R2, R0, 1 ;  /* 0x3f80000000020421 */ /* 0x000fe20000010000 */
[----:B------:R-:W-:Y:S06]  /*0210*/  @P0 BRA `(.L_x_3) ;  /* 0x0000000000280947 */ /* 0x000fec0003800000 */
[----:B------:R-:W-:-:S13]  /*0220*/  FSETP.NEU.FTZ.AND P0, PT, |R0|, +INF , PT ;  /* 0x7f8000000000780b */ /* 0x000fda0003f1d200 */
[----:B------:R-:W-:-:S04]  /*0230*/  @P0 FFMA R3, R0, 1.84467440737095516160e+19, RZ ;  /* 0x5f80000000030823 */ /* 0x000fc800000000ff */
[----:B------:R-:W0:Y:S02]  /*0240*/  @P0 MUFU.RSQ R2, R3 ;  /* 0x0000000300020308 */ /* 0x000e240000001400 */
[----:B0-----:R-:W-:Y:S01]  /*0250*/  @P0 FMUL.FTZ R4, R3, R2 ;  /* 0x0000000203040220 */ /* 0x001fe20000410000 */
[----:B------:R-:W-:Y:S01]  /*0260*/  @P0 FMUL.FTZ R8, R2, 0.5 ;  /* 0x3f00000002080820 */ /* 0x000fe20000410000 */
[----:B------:R-:W-:Y:S02]  /*0270*/  @!P0 MOV R2, R0 ;  /* 0x0000000000028202 */ /* 0x000fe40000000f00 */
[----:B------:R-:W-:-:S04]  /*0280*/  @P0 FADD.FTZ R6, -R4, -RZ ;  /* 0x800000ff04060221 */ /* 0x000fc80000010100 */
[----:B------:R-:W-:-:S04]  /*0290*/  @P0 FFMA R7, R4, R6, R3 ;  /* 0x0000000604070223 */ /* 0x000fc80000000003 */
[----:B------:R-:W-:-:S04]  /*02a0*/  @P0 FFMA R7, R7, R8, R4 ;  /* 0x0000000807070223 */ /* 0x000fc80000000004 */
[----:B------:R-:W-:-:S07]  /*02b0*/  @P0 FMUL.FTZ R2, R7, 2.3283064365386962891e-10 ;  /* 0x2f80000007020820 */ /* 0x000fce0000410000 */
.L_x_3:
[----:B------:R-:W-:Y:S01]  /*02c0*/  HFMA2 R3, -RZ, RZ, 0, 0 ;  /* 0x00000000ff037431 */ /* 0x000fe200000001ff */
[----:B------:R-:W-:Y:S02]  /*02d0*/  MOV R7, R2 ;  /* 0x0000000200077202 */ /* 0x000fe40000000f00 */
[----:B------:R-:W-:-:S04]  /*02e0*/  MOV R2, R9 ;  /* 0x0000000900027202 */ /* 0x000fc80000000f00 */
[----:B------:R-:W-:Y:S05]  /*02f0*/  RET.REL.NODEC R2 `(default_function_kernel) ;  /* 0xfffffffc02407950 */ /* 0x000fea0003c3ffff */
.L_x_4:
[----:B------:R-:W-:-:S00]  /*0300*/  BRA `(.L_x_4) ;  /* 0xfffffffc00fc7947 */ /* 0x000fc0000383ffff */
[----:B------:R-:W-:-:S00]  /*0310*/  NOP ;  /* 0x0000000000007918 */ /* 0x000fc00000000000 */
        /* <DEDUP_REMOVED lines=14> */
.L_x_5:


//--------------------- .nv.shared.reserved.0     --------------------------
	.section	.nv.shared.reserved.0,"aw",@nobits
	.weak		__nv_reservedSMEM_offset_0_alias
	.size		__nv_reservedSMEM_offset_0_alias, 0, 64
	.other		__nv_reservedSMEM_offset_0_alias,@"STO_CUDA_RESERVED_SHARED STV_DEFAULT"
__nv_reservedSMEM_offset_0_alias:
	.zero		0
	.zero		64


//--------------------- .nv.constant0.default_function_kernel --------------------------
	.section	.nv.constant0.default_function_kernel,"a",@progbits
	.sectionflags	@""
	.align	4
.nv.constant0.default_function_kernel:
	.zero		912


//--------------------- SYMBOLS --------------------------

	.type		.nv.reservedSmem.offset0,@object
	.size		.nv.reservedSmem.offset0,0x4
